//
// Generated by NVIDIA NVVM Compiler
//
// Compiler Build ID: CL-36424714
// Cuda compilation tools, release 13.0, V13.0.88
// Based on NVVM 20.0.0
//

.version 9.0
.target sm_100
.address_size 64

	// .globl	_Z10vector_addPiS_S_i

.visible .entry _Z10vector_addPiS_S_i(
	.param .u64 .ptr .align 1 _Z10vector_addPiS_S_i_param_0,
	.param .u64 .ptr .align 1 _Z10vector_addPiS_S_i_param_1,
	.param .u64 .ptr .align 1 _Z10vector_addPiS_S_i_param_2,
	.param .u32 _Z10vector_addPiS_S_i_param_3
)
{
	.reg .pred 	%p<10>;
	.reg .b32 	%r<110>;
	.reg .b64 	%rd<40>;

	ld.param.u64 	%rd22, [_Z10vector_addPiS_S_i_param_0];
	ld.param.u64 	%rd23, [_Z10vector_addPiS_S_i_param_1];
	ld.param.u64 	%rd24, [_Z10vector_addPiS_S_i_param_2];
	ld.param.u32 	%r16, [_Z10vector_addPiS_S_i_param_3];
	cvta.to.global.u64 	%rd1, %rd22;
	cvta.to.global.u64 	%rd2, %rd24;
	cvta.to.global.u64 	%rd3, %rd23;
	setp.lt.s32 	%p1, %r16, 1;
	@%p1 bra 	$L__BB0_13;
	and.b32  	%r1, %r16, 15;
	setp.lt.u32 	%p2, %r16, 16;
	mov.b32 	%r107, 0;
	@%p2 bra 	$L__BB0_4;
	and.b32  	%r107, %r16, 2147483632;
	neg.s32 	%r105, %r107;
	add.s64 	%rd36, %rd3, 32;
	add.s64 	%rd35, %rd2, 32;
	add.s64 	%rd34, %rd1, 32;
$L__BB0_3:
	.pragma "nounroll";
	ld.global.u32 	%r18, [%rd36+-32];
	ld.global.u32 	%r19, [%rd35+-32];
	add.s32 	%r20, %r19, %r18;
	st.global.u32 	[%rd34+-32], %r20;
	ld.global.u32 	%r21, [%rd36+-28];
	ld.global.u32 	%r22, [%rd35+-28];
	add.s32 	%r23, %r22, %r21;
	st.global.u32 	[%rd34+-28], %r23;
	ld.global.u32 	%r24, [%rd36+-24];
	ld.global.u32 	%r25, [%rd35+-24];
	add.s32 	%r26, %r25, %r24;
	st.global.u32 	[%rd34+-24], %r26;
	ld.global.u32 	%r27, [%rd36+-20];
	ld.global.u32 	%r28, [%rd35+-20];
	add.s32 	%r29, %r28, %r27;
	st.global.u32 	[%rd34+-20], %r29;
	ld.global.u32 	%r30, [%rd36+-16];
	ld.global.u32 	%r31, [%rd35+-16];
	add.s32 	%r32, %r31, %r30;
	st.global.u32 	[%rd34+-16], %r32;
	ld.global.u32 	%r33, [%rd36+-12];
	ld.global.u32 	%r34, [%rd35+-12];
	add.s32 	%r35, %r34, %r33;
	st.global.u32 	[%rd34+-12], %r35;
	ld.global.u32 	%r36, [%rd36+-8];
	ld.global.u32 	%r37, [%rd35+-8];
	add.s32 	%r38, %r37, %r36;
	st.global.u32 	[%rd34+-8], %r38;
	ld.global.u32 	%r39, [%rd36+-4];
	ld.global.u32 	%r40, [%rd35+-4];
	add.s32 	%r41, %r40, %r39;
	st.global.u32 	[%rd34+-4], %r41;
	ld.global.u32 	%r42, [%rd36];
	ld.global.u32 	%r43, [%rd35];
	add.s32 	%r44, %r43, %r42;
	st.global.u32 	[%rd34], %r44;
	ld.global.u32 	%r45, [%rd36+4];
	ld.global.u32 	%r46, [%rd35+4];
	add.s32 	%r47, %r46, %r45;
	st.global.u32 	[%rd34+4], %r47;
	ld.global.u32 	%r48, [%rd36+8];
	ld.global.u32 	%r49, [%rd35+8];
	add.s32 	%r50, %r49, %r48;
	st.global.u32 	[%rd34+8], %r50;
	ld.global.u32 	%r51, [%rd36+12];
	ld.global.u32 	%r52, [%rd35+12];
	add.s32 	%r53, %r52, %r51;
	st.global.u32 	[%rd34+12], %r53;
	ld.global.u32 	%r54, [%rd36+16];
	ld.global.u32 	%r55, [%rd35+16];
	add.s32 	%r56, %r55, %r54;
	st.global.u32 	[%rd34+16], %r56;
	ld.global.u32 	%r57, [%rd36+20];
	ld.global.u32 	%r58, [%rd35+20];
	add.s32 	%r59, %r58, %r57;
	st.global.u32 	[%rd34+20], %r59;
	ld.global.u32 	%r60, [%rd36+24];
	ld.global.u32 	%r61, [%rd35+24];
	add.s32 	%r62, %r61, %r60;
	st.global.u32 	[%rd34+24], %r62;
	ld.global.u32 	%r63, [%rd36+28];
	ld.global.u32 	%r64, [%rd35+28];
	add.s32 	%r65, %r64, %r63;
	st.global.u32 	[%rd34+28], %r65;
	add.s32 	%r105, %r105, 16;
	add.s64 	%rd36, %rd36, 64;
	add.s64 	%rd35, %rd35, 64;
	add.s64 	%rd34, %rd34, 64;
	setp.ne.s32 	%p3, %r105, 0;
	@%p3 bra 	$L__BB0_3;
$L__BB0_4:
	setp.eq.s32 	%p4, %r1, 0;
	@%p4 bra 	$L__BB0_13;
	and.b32  	%r7, %r16, 7;
	setp.lt.u32 	%p5, %r1, 8;
	@%p5 bra 	$L__BB0_7;
	mul.wide.u32 	%rd25, %r107, 4;
	add.s64 	%rd26, %rd3, %rd25;
	ld.global.u32 	%r66, [%rd26];
	add.s64 	%rd27, %rd2, %rd25;
	ld.global.u32 	%r67, [%rd27];
	add.s32 	%r68, %r67, %r66;
	add.s64 	%rd28, %rd1, %rd25;
	st.global.u32 	[%rd28], %r68;
	ld.global.u32 	%r69, [%rd26+4];
	ld.global.u32 	%r70, [%rd27+4];
	add.s32 	%r71, %r70, %r69;
	st.global.u32 	[%rd28+4], %r71;
	ld.global.u32 	%r72, [%rd26+8];
	ld.global.u32 	%r73, [%rd27+8];
	add.s32 	%r74, %r73, %r72;
	st.global.u32 	[%rd28+8], %r74;
	ld.global.u32 	%r75, [%rd26+12];
	ld.global.u32 	%r76, [%rd27+12];
	add.s32 	%r77, %r76, %r75;
	st.global.u32 	[%rd28+12], %r77;
	ld.global.u32 	%r78, [%rd26+16];
	ld.global.u32 	%r79, [%rd27+16];
	add.s32 	%r80, %r79, %r78;
	st.global.u32 	[%rd28+16], %r80;
	ld.global.u32 	%r81, [%rd26+20];
	ld.global.u32 	%r82, [%rd27+20];
	add.s32 	%r83, %r82, %r81;
	st.global.u32 	[%rd28+20], %r83;
	ld.global.u32 	%r84, [%rd26+24];
	ld.global.u32 	%r85, [%rd27+24];
	add.s32 	%r86, %r85, %r84;
	st.global.u32 	[%rd28+24], %r86;
	ld.global.u32 	%r87, [%rd26+28];
	ld.global.u32 	%r88, [%rd27+28];
	add.s32 	%r89, %r88, %r87;
	st.global.u32 	[%rd28+28], %r89;
	add.s32 	%r107, %r107, 8;
$L__BB0_7:
	setp.eq.s32 	%p6, %r7, 0;
	@%p6 bra 	$L__BB0_13;
	and.b32  	%r10, %r16, 3;
	setp.lt.u32 	%p7, %r7, 4;
	@%p7 bra 	$L__BB0_10;
	mul.wide.u32 	%rd29, %r107, 4;
	add.s64 	%rd30, %rd3, %rd29;
	ld.global.u32 	%r90, [%rd30];
	add.s64 	%rd31, %rd2, %rd29;
	ld.global.u32 	%r91, [%rd31];
	add.s32 	%r92, %r91, %r90;
	add.s64 	%rd32, %rd1, %rd29;
	st.global.u32 	[%rd32], %r92;
	ld.global.u32 	%r93, [%rd30+4];
	ld.global.u32 	%r94, [%rd31+4];
	add.s32 	%r95, %r94, %r93;
	st.global.u32 	[%rd32+4], %r95;
	ld.global.u32 	%r96, [%rd30+8];
	ld.global.u32 	%r97, [%rd31+8];
	add.s32 	%r98, %r97, %r96;
	st.global.u32 	[%rd32+8], %r98;
	ld.global.u32 	%r99, [%rd30+12];
	ld.global.u32 	%r100, [%rd31+12];
	add.s32 	%r101, %r100, %r99;
	st.global.u32 	[%rd32+12], %r101;
	add.s32 	%r107, %r107, 4;
$L__BB0_10:
	setp.eq.s32 	%p8, %r10, 0;
	@%p8 bra 	$L__BB0_13;
	mul.wide.u32 	%rd33, %r107, 4;
	add.s64 	%rd39, %rd1, %rd33;
	add.s64 	%rd38, %rd2, %rd33;
	add.s64 	%rd37, %rd3, %rd33;
	neg.s32 	%r109, %r10;
$L__BB0_12:
	.pragma "nounroll";
	ld.global.u32 	%r102, [%rd37];
	ld.global.u32 	%r103, [%rd38];
	add.s32 	%r104, %r103, %r102;
	st.global.u32 	[%rd39], %r104;
	add.s64 	%rd39, %rd39, 4;
	add.s64 	%rd38, %rd38, 4;
	add.s64 	%rd37, %rd37, 4;
	add.s32 	%r109, %r109, 1;
	setp.ne.s32 	%p9, %r109, 0;
	@%p9 bra 	$L__BB0_12;
$L__BB0_13:
	ret;

}


// ===== COMPILED SASS (sm_100) =====

	.target	sm_100

	.elftype	@"ET_EXEC"


//--------------------- .note.nv.tkinfo           --------------------------
	.section	.note.nv.tkinfo,"",@"SHT_NOTE"
	.sectionflags	@"SHF_NOTE_NV_TKINFO"
	.tkinfo
        /*0018*/ 	.word	0x00000002
        /*0030*/ 	.string	""
        /*0030*/ 	.string	"ptxas"
        /*0030*/ 	.string	"Cuda compilation tools, release 13.0, V13.0.88"
        /*0030*/ 	.string	"Build cuda_13.0.r13.0/compiler.36424714_0"
        /*0030*/ 	.string	"-arch sm_100 -m 64 "



//--------------------- .note.nv.cuinfo           --------------------------
	.section	.note.nv.cuinfo,"",@"SHT_NOTE"
	.sectionflags	@"SHF_NOTE_NV_CUINFO"
        /*0018*/ 	.short	0x0002
        /*001a*/ 	.short	0x0064
        /*001c*/ 	.short	0x0082
	.zero		2


//--------------------- .nv.info                  --------------------------
	.section	.nv.info,"",@"SHT_CUDA_INFO"
	.align	4


	//----- nvinfo : EIATTR_REGCOUNT
	.align		4
        /*0000*/ 	.byte	0x04, 0x2f
        /*0002*/ 	.short	(.L_1 - .L_0)
	.align		4
.L_0:
        /*0004*/ 	.word	index@(_Z10vector_addPiS_S_i)
        /*0008*/ 	.word	0x00000014


	//----- nvinfo : EIATTR_FRAME_SIZE
	.align		4
.L_1:
        /*000c*/ 	.byte	0x04, 0x11
        /*000e*/ 	.short	(.L_3 - .L_2)
	.align		4
.L_2:
        /*0010*/ 	.word	index@(_Z10vector_addPiS_S_i)
        /*0014*/ 	.word	0x00000000


	//----- nvinfo : EIATTR_MIN_STACK_SIZE
	.align		4
.L_3:
        /*0018*/ 	.byte	0x04, 0x12
        /*001a*/ 	.short	(.L_5 - .L_4)
	.align		4
.L_4:
        /*001c*/ 	.word	index@(_Z10vector_addPiS_S_i)
        /*0020*/ 	.word	0x00000000
.L_5:


//--------------------- .nv.compat                --------------------------
	.section	.nv.compat,"",@"SHT_CUDA_COMPAT_INFO"
	.align	4
        /*0000*/ 	.byte	0x02, 0x09, 0x00, 0x00, 0x02, 0x02, 0x01, 0x00, 0x02, 0x05, 0x05, 0x00, 0x03, 0x07, 0x01, 0x01
        /*0010*/ 	.byte	0x02, 0x03, 0x00, 0x00, 0x02, 0x06, 0x01, 0x00, 0x04, 0x0b, 0x08, 0x00, 0x09, 0x00, 0x00, 0x00
        /*0020*/ 	.byte	0x00, 0x00, 0x00, 0x00


//--------------------- .nv.info._Z10vector_addPiS_S_i --------------------------
	.section	.nv.info._Z10vector_addPiS_S_i,"",@"SHT_CUDA_INFO"
	.sectionflags	@""
	.align	4


	//----- nvinfo : EIATTR_CUDA_API_VERSION
	.align		4
        /*0000*/ 	.byte	0x04, 0x37
        /*0002*/ 	.short	(.L_7 - .L_6)
.L_6:
        /*0004*/ 	.word	0x00000082


	//----- nvinfo : EIATTR_KPARAM_INFO
	.align		4
.L_7:
        /*0008*/ 	.byte	0x04, 0x17
        /*000a*/ 	.short	(.L_9 - .L_8)
.L_8:
        /*000c*/ 	.word	0x00000000
        /*0010*/ 	.short	0x0003
        /*0012*/ 	.short	0x0018
        /*0014*/ 	.byte	0x00, 0xf0, 0x11, 0x00


	//----- nvinfo : EIATTR_KPARAM_INFO
	.align		4
.L_9:
        /*0018*/ 	.byte	0x04, 0x17
        /*001a*/ 	.short	(.L_11 - .L_10)
.L_10:
        /*001c*/ 	.word	0x00000000
        /*0020*/ 	.short	0x0002
        /*0022*/ 	.short	0x0010
        /*0024*/ 	.byte	0x00, 0xf5, 0x21, 0x00


	//----- nvinfo : EIATTR_KPARAM_INFO
	.align		4
.L_11:
        /*0028*/ 	.byte	0x04, 0x17
        /*002a*/ 	.short	(.L_13 - .L_12)
.L_12:
        /*002c*/ 	.word	0x00000000
        /*0030*/ 	.short	0x0001
        /*0032*/ 	.short	0x0008
        /*0034*/ 	.byte	0x00, 0xf5, 0x21, 0x00


	//----- nvinfo : EIATTR_KPARAM_INFO
	.align		4
.L_13:
        /*0038*/ 	.byte	0x04, 0x17
        /*003a*/ 	.short	(.L_15 - .L_14)
.L_14:
        /*003c*/ 	.word	0x00000000
        /*0040*/ 	.short	0x0000
        /*0042*/ 	.short	0x0000
        /*0044*/ 	.byte	0x00, 0xf5, 0x21, 0x00


	//----- nvinfo : EIATTR_SPARSE_MMA_MASK
	.align		4
.L_15:
        /*0048*/ 	.byte	0x03, 0x50
        /*004a*/ 	.short	0x0000


	//----- nvinfo : EIATTR_MAXREG_COUNT
	.align		4
        /*004c*/ 	.byte	0x03, 0x1b
        /*004e*/ 	.short	0x00ff


	//----- nvinfo : EIATTR_MERCURY_ISA_VERSION
	.align		4
        /*0050*/ 	.byte	0x03, 0x5f
        /*0052*/ 	.short	0x0101


	//----- nvinfo : EIATTR_VRC_CTA_INIT_COUNT
	.align		4
        /*0054*/ 	.byte	0x02, 0x4a
	.zero		1
	.zero		1


	//----- nvinfo : EIATTR_EXIT_INSTR_OFFSETS
	.align		4
        /*0058*/ 	.byte	0x04, 0x1c
        /*005a*/ 	.short	(.L_17 - .L_16)


	//   ....[0]....
.L_16:
        /*005c*/ 	.word	0x00000030


	//   ....[1]....
        /*0060*/ 	.word	0x00000680


	//   ....[2]....
        /*0064*/ 	.word	0x00000940


	//   ....[3]....
        /*0068*/ 	.word	0x00000b00


	//   ....[4]....
        /*006c*/ 	.word	0x00000ce0


	//----- nvinfo : EIATTR_CBANK_PARAM_SIZE
	.align		4
.L_17:
        /*0070*/ 	.byte	0x03, 0x19
        /*0072*/ 	.short	0x001c


	//----- nvinfo : EIATTR_PARAM_CBANK
	.align		4
        /*0074*/ 	.byte	0x04, 0x0a
        /*0076*/ 	.short	(.L_19 - .L_18)
	.align		4
.L_18:
        /*0078*/ 	.word	index@(.nv.constant0._Z10vector_addPiS_S_i)
        /*007c*/ 	.short	0x0380
        /*007e*/ 	.short	0x001c


	//----- nvinfo : EIATTR_SW_WAR
	.align		4
.L_19:
        /*0080*/ 	.byte	0x04, 0x36
        /*0082*/ 	.short	(.L_21 - .L_20)
.L_20:
        /*0084*/ 	.word	0x00000008
.L_21:


//--------------------- .nv.callgraph             --------------------------
	.section	.nv.callgraph,"",@"SHT_CUDA_CALLGRAPH"
	.align	4
	.sectionentsize	8
	.align		4
        /*0000*/ 	.word	0x00000000
	.align		4
        /*0004*/ 	.word	0xffffffff
	.align		4
        /*0008*/ 	.word	0x00000000
	.align		4
        /*000c*/ 	.word	0xfffffffe
	.align		4
        /*0010*/ 	.word	0x00000000
	.align		4
        /*0014*/ 	.word	0xfffffffd
	.align		4
        /*0018*/ 	.word	0x00000000
	.align		4
        /*001c*/ 	.word	0xfffffffc


//--------------------- .text._Z10vector_addPiS_S_i --------------------------
	.section	.text._Z10vector_addPiS_S_i,"ax",@progbits
	.align	128
        .global         _Z10vector_addPiS_S_i
        .type           _Z10vector_addPiS_S_i,@function
        .size           _Z10vector_addPiS_S_i,(.L_x_6 - _Z10vector_addPiS_S_i)
        .other          _Z10vector_addPiS_S_i,@"STO_CUDA_ENTRY STV_DEFAULT"
_Z10vector_addPiS_S_i:
.text._Z10vector_addPiS_S_i:
[----:B------:R-:W-:Y:S08]  /*0000*/  LDC R1, c[0x0][0x37c] ;  /* 0x0000df00ff017b82 */ /* 0x000ff00000000800 */
[----:B------:R-:W0:Y:S02]  /*0010*/  LDC R2, c[0x0][0x398] ;  /* 0x0000e600ff027b82 */ /* 0x000e240000000800 */
[----:B0-----:R-:W-:-:S13]  /*0020*/  ISETP.GE.AND P0, PT, R2, 0x1, PT ;  /* 0x000000010200780c */ /* 0x001fda0003f06270 */
[----:B------:R-:W-:Y:S05]  /*0030*/  @!P0 EXIT ;  /* 0x000000000000894d */ /* 0x000fea0003800000 */
[C---:B------:R-:W-:Y:S01]  /*0040*/  ISETP.GE.U32.AND P1, PT, R2.reuse, 0x10, PT ;  /* 0x000000100200780c */ /* 0x040fe20003f26070 */
[----:B------:R-:W0:Y:S01]  /*0050*/  LDCU.64 UR10, c[0x0][0x358] ;  /* 0x00006b00ff0a77ac */ /* 0x000e220008000a00 */
[----:B------:R-:W-:Y:S01]  /*0060*/  LOP3.LUT R12, R2, 0xf, RZ, 0xc0, !PT ;  /* 0x0000000f020c7812 */ /* 0x000fe200078ec0ff */
[----:B------:R-:W-:-:S03]  /*0070*/  IMAD.MOV.U32 R0, RZ, RZ, RZ ;  /* 0x000000ffff007224 */ /* 0x000fc600078e00ff */
[----:B------:R-:W-:-:S07]  /*0080*/  ISETP.NE.AND P0, PT, R12, RZ, PT ;  /* 0x000000ff0c00720c */ /* 0x000fce0003f05270 */
[----:B------:R-:W-:Y:S06]  /*0090*/  @!P1 BRA `(.L_x_0) ;  /* 0x0000000400789947 */ /* 0x000fec0003800000 */
[----:B------:R-:W1:Y:S01]  /*00a0*/  LDCU.128 UR12, c[0x0][0x380] ;  /* 0x00007000ff0c77ac */ /* 0x000e620008000c00 */
[----:B------:R-:W-:Y:S01]  /*00b0*/  LOP3.LUT R0, R2, 0x7ffffff0, RZ, 0xc0, !PT ;  /* 0x7ffffff002007812 */ /* 0x000fe200078ec0ff */
[----:B------:R-:W2:Y:S04]  /*00c0*/  LDCU.64 UR6, c[0x0][0x390] ;  /* 0x00007200ff0677ac */ /* 0x000ea80008000a00 */
[----:B------:R-:W-:Y:S01]  /*00d0*/  IMAD.MOV R3, RZ, RZ, -R0 ;  /* 0x000000ffff037224 */ /* 0x000fe200078e0a00 */
[----:B-1----:R-:W-:Y:S02]  /*00e0*/  UIADD3 UR8, UP0, UPT, UR14, 0x20, URZ ;  /* 0x000000200e087890 */ /* 0x002fe4000ff1e0ff */
[----:B------:R-:W-:Y:S02]  /*00f0*/  UIADD3 UR4, UP2, UPT, UR12, 0x20, URZ ;  /* 0x000000200c047890 */ /* 0x000fe4000ff5e0ff */
[----:B--2---:R-:W-:-:S02]  /*0100*/  UIADD3 UR6, UP1, UPT, UR6, 0x20, URZ ;  /* 0x0000002006067890 */ /* 0x004fc4000ff3e0ff */
[----:B------:R-:W-:Y:S01]  /*0110*/  UIADD3.X UR9, UPT, UPT, URZ, UR15, URZ, UP0, !UPT ;  /* 0x0000000fff097290 */ /* 0x000fe200087fe4ff */
[----:B------:R-:W-:Y:S01]  /*0120*/  MOV R16, UR8 ;  /* 0x0000000800107c02 */ /* 0x000fe20008000f00 */
[----:B------:R-:W-:Y:S01]  /*0130*/  UIADD3.X UR5, UPT, UPT, URZ, UR13, URZ, UP2, !UPT ;  /* 0x0000000dff057290 */ /* 0x000fe200097fe4ff */
[----:B------:R-:W-:Y:S01]  /*0140*/  IMAD.U32 R10, RZ, RZ, UR4 ;  /* 0x00000004ff0a7e24 */ /* 0x000fe2000f8e00ff */
[----:B------:R-:W-:Y:S01]  /*0150*/  UIADD3.X UR7, UPT, UPT, URZ, UR7, URZ, UP1, !UPT ;  /* 0x00000007ff077290 */ /* 0x000fe20008ffe4ff */
[----:B------:R-:W-:Y:S01]  /*0160*/  IMAD.U32 R11, RZ, RZ, UR6 ;  /* 0x00000006ff0b7e24 */ /* 0x000fe2000f8e00ff */
[----:B------:R-:W-:Y:S02]  /*0170*/  MOV R5, UR9 ;  /* 0x0000000900057c02 */ /* 0x000fe40008000f00 */
[----:B------:R-:W-:Y:S02]  /*0180*/  IMAD.U32 R13, RZ, RZ, UR5 ;  /* 0x00000005ff0d7e24 */ /* 0x000fe4000f8e00ff */
[----:B------:R-:W-:-:S07]  /*0190*/  IMAD.U32 R14, RZ, RZ, UR7 ;  /* 0x00000007ff0e7e24 */ /* 0x000fce000f8e00ff */
.L_x_1:
[----:B------:R-:W-:Y:S01]  /*01a0*/  MOV R4, R16 ;  /* 0x0000001000047202 */ /* 0x000fe20000000f00 */
[----:B------:R-:W-:Y:S02]  /*01b0*/  IMAD.MOV.U32 R6, RZ, RZ, R11 ;  /* 0x000000ffff067224 */ /* 0x000fe400078e000b */
[----:B------:R-:W-:Y:S02]  /*01c0*/  IMAD.MOV.U32 R7, RZ, RZ, R14 ;  /* 0x000000ffff077224 */ /* 0x000fe400078e000e */
[----:B0-2---:R-:W2:Y:S04]  /*01d0*/  LDG.E R8, desc[UR10][R4.64+-0x20] ;  /* 0xffffe00a04087981 */ /* 0x005ea8000c1e1900 */
[----:B------:R-:W2:Y:S02]  /*01e0*/  LDG.E R9, desc[UR10][R6.64+-0x20] ;  /* 0xffffe00a06097981 */ /* 0x000ea4000c1e1900 */
[----:B--2---:R-:W-:Y:S01]  /*01f0*/  IADD3 R11, PT, PT, R8, R9, RZ ;  /* 0x00000009080b7210 */ /* 0x004fe20007ffe0ff */
[----:B------:R-:W-:-:S02]  /*0200*/  IMAD.MOV.U32 R8, RZ, RZ, R10 ;  /* 0x000000ffff087224 */ /* 0x000fc400078e000a */
[----:B------:R-:W-:-:S05]  /*0210*/  IMAD.MOV.U32 R9, RZ, RZ, R13 ;  /* 0x000000ffff097224 */ /* 0x000fca00078e000d */
[----:B------:R0:W-:Y:S04]  /*0220*/  STG.E desc[UR10][R8.64+-0x20], R11 ;  /* 0xffffe00b08007986 */ /* 0x0001e8000c10190a */
[----:B------:R-:W2:Y:S04]  /*0230*/  LDG.E R10, desc[UR10][R4.64+-0x1c] ;  /* 0xffffe40a040a7981 */ /* 0x000ea8000c1e1900 */
[----:B------:R-:W2:Y:S02]  /*0240*/  LDG.E R13, desc[UR10][R6.64+-0x1c] ;  /* 0xffffe40a060d7981 */ /* 0x000ea4000c1e1900 */
[----:B--2---:R-:W-:-:S05]  /*0250*/  IADD3 R13, PT, PT, R10, R13, RZ ;  /* 0x0000000d0a0d7210 */ /* 0x004fca0007ffe0ff */
[----:B------:R1:W-:Y:S04]  /*0260*/  STG.E desc[UR10][R8.64+-0x1c], R13 ;  /* 0xffffe40d08007986 */ /* 0x0003e8000c10190a */
[----:B------:R-:W2:Y:S04]  /*0270*/  LDG.E R10, desc[UR10][R4.64+-0x18] ;  /* 0xffffe80a040a7981 */ /* 0x000ea8000c1e1900 */
[----:B------:R-:W2:Y:S02]  /*0280*/  LDG.E R15, desc[UR10][R6.64+-0x18] ;  /* 0xffffe80a060f7981 */ /* 0x000ea4000c1e1900 */
[----:B--2---:R-:W-:-:S05]  /*0290*/  IMAD.IADD R15, R10, 0x1, R15 ;  /* 0x000000010a0f7824 */ /* 0x004fca00078e020f */
[----:B------:R2:W-:Y:S04]  /*02a0*/  STG.E desc[UR10][R8.64+-0x18], R15 ;  /* 0xffffe80f08007986 */ /* 0x0005e8000c10190a */
[----:B------:R-:W3:Y:S04]  /*02b0*/  LDG.E R10, desc[UR10][R4.64+-0x14] ;  /* 0xffffec0a040a7981 */ /* 0x000ee8000c1e1900 */
[----:B------:R-:W3:Y:S02]  /*02c0*/  LDG.E R17, desc[UR10][R6.64+-0x14] ;  /* 0xffffec0a06117981 */ /* 0x000ee4000c1e1900 */
[----:B---3--:R-:W-:-:S05]  /*02d0*/  IMAD.IADD R17, R10, 0x1, R17 ;  /* 0x000000010a117824 */ /* 0x008fca00078e0211 */
[----:B------:R3:W-:Y:S04]  /*02e0*/  STG.E desc[UR10][R8.64+-0x14], R17 ;  /* 0xffffec1108007986 */ /* 0x0007e8000c10190a */
[----:B------:R-:W4:Y:S04]  /*02f0*/  LDG.E R10, desc[UR10][R4.64+-0x10] ;  /* 0xfffff00a040a7981 */ /* 0x000f28000c1e1900 */
[----:B0-----:R-:W4:Y:S02]  /*0300*/  LDG.E R11, desc[UR10][R6.64+-0x10] ;  /* 0xfffff00a060b7981 */ /* 0x001f24000c1e1900 */
[----:B----4-:R-:W-:-:S05]  /*0310*/  IADD3 R11, PT, PT, R10, R11, RZ ;  /* 0x0000000b0a0b7210 */ /* 0x010fca0007ffe0ff */
[----:B------:R0:W-:Y:S04]  /*0320*/  STG.E desc[UR10][R8.64+-0x10], R11 ;  /* 0xfffff00b08007986 */ /* 0x0001e8000c10190a */
[----:B------:R-:W4:Y:S04]  /*0330*/  LDG.E R10, desc[UR10][R4.64+-0xc] ;  /* 0xfffff40a040a7981 */ /* 0x000f28000c1e1900 */
[----:B-1----:R-:W4:Y:S02]  /*0340*/  LDG.E R13, desc[UR10][R6.64+-0xc] ;  /* 0xfffff40a060d7981 */ /* 0x002f24000c1e1900 */
[----:B----4-:R-:W-:-:S05]  /*0350*/  IMAD.IADD R13, R10, 0x1, R13 ;  /* 0x000000010a0d7824 */ /* 0x010fca00078e020d */
[----:B------:R1:W-:Y:S04]  /*0360*/  STG.E desc[UR10][R8.64+-0xc], R13 ;  /* 0xfffff40d08007986 */ /* 0x0003e8000c10190a */
[----:B------:R-:W4:Y:S04]  /*0370*/  LDG.E R10, desc[UR10][R4.64+-0x8] ;  /* 0xfffff80a040a7981 */ /* 0x000f28000c1e1900 */
[----:B--2---:R-:W4:Y:S02]  /*0380*/  LDG.E R15, desc[UR10][R6.64+-0x8] ;  /* 0xfffff80a060f7981 */ /* 0x004f24000c1e1900 */
[----:B----4-:R-:W-:-:S05]  /*0390*/  IMAD.IADD R15, R10, 0x1, R15 ;  /* 0x000000010a0f7824 */ /* 0x010fca00078e020f */
[----:B------:R2:W-:Y:S04]  /*03a0*/  STG.E desc[UR10][R8.64+-0x8], R15 ;  /* 0xfffff80f08007986 */ /* 0x0005e8000c10190a */
[----:B------:R-:W4:Y:S04]  /*03b0*/  LDG.E R10, desc[UR10][R4.64+-0x4] ;  /* 0xfffffc0a040a7981 */ /* 0x000f28000c1e1900 */
[----:B---3--:R-:W4:Y:S02]  /*03c0*/  LDG.E R17, desc[UR10][R6.64+-0x4] ;  /* 0xfffffc0a06117981 */ /* 0x008f24000c1e1900 */
[----:B----4-:R-:W-:-:S05]  /*03d0*/  IADD3 R17, PT, PT, R10, R17, RZ ;  /* 0x000000110a117210 */ /* 0x010fca0007ffe0ff */
[----:B------:R3:W-:Y:S04]  /*03e0*/  STG.E desc[UR10][R8.64+-0x4], R17 ;  /* 0xfffffc1108007986 */ /* 0x0007e8000c10190a */
[----:B------:R-:W4:Y:S04]  /*03f0*/  LDG.E R10, desc[UR10][R4.64] ;  /* 0x0000000a040a7981 */ /* 0x000f28000c1e1900 */
[----:B0-----:R-:W4:Y:S02]  /*0400*/  LDG.E R11, desc[UR10][R6.64] ;  /* 0x0000000a060b7981 */ /* 0x001f24000c1e1900 */
[----:B----4-:R-:W-:-:S05]  /*0410*/  IMAD.IADD R11, R10, 0x1, R11 ;  /* 0x000000010a0b7824 */ /* 0x010fca00078e020b */
[----:B------:R0:W-:Y:S04]  /*0420*/  STG.E desc[UR10][R8.64], R11 ;  /* 0x0000000b08007986 */ /* 0x0001e8000c10190a */
[----:B------:R-:W4:Y:S04]  /*0430*/  LDG.E R10, desc[UR10][R4.64+0x4] ;  /* 0x0000040a040a7981 */ /* 0x000f28000c1e1900 */
[----:B-1----:R-:W4:Y:S02]  /*0440*/  LDG.E R13, desc[UR10][R6.64+0x4] ;  /* 0x0000040a060d7981 */ /* 0x002f24000c1e1900 */
[----:B----4-:R-:W-:-:S05]  /*0450*/  IMAD.IADD R13, R10, 0x1, R13 ;  /* 0x000000010a0d7824 */ /* 0x010fca00078e020d */
[----:B------:R1:W-:Y:S04]  /*0460*/  STG.E desc[UR10][R8.64+0x4], R13 ;  /* 0x0000040d08007986 */ /* 0x0003e8000c10190a */
[----:B------:R-:W4:Y:S04]  /*0470*/  LDG.E R10, desc[UR10][R4.64+0x8] ;  /* 0x0000080a040a7981 */ /* 0x000f28000c1e1900 */
[----:B--2---:R-:W4:Y:S02]  /*0480*/  LDG.E R15, desc[UR10][R6.64+0x8] ;  /* 0x0000080a060f7981 */ /* 0x004f24000c1e1900 */
[----:B----4-:R-:W-:-:S05]  /*0490*/  IADD3 R15, PT, PT, R10, R15, RZ ;  /* 0x0000000f0a0f7210 */ /* 0x010fca0007ffe0ff */
[----:B------:R2:W-:Y:S04]  /*04a0*/  STG.E desc[UR10][R8.64+0x8], R15 ;  /* 0x0000080f08007986 */ /* 0x0005e8000c10190a */
[----:B------:R-:W4:Y:S04]  /*04b0*/  LDG.E R10, desc[UR10][R4.64+0xc] ;  /* 0x00000c0a040a7981 */ /* 0x000f28000c1e1900 */
[----:B---3--:R-:W4:Y:S02]  /*04c0*/  LDG.E R17, desc[UR10][R6.64+0xc] ;  /* 0x00000c0a06117981 */ /* 0x008f24000c1e1900 */
[----:B----4-:R-:W-:-:S05]  /*04d0*/  IMAD.IADD R17, R10, 0x1, R17 ;  /* 0x000000010a117824 */ /* 0x010fca00078e0211 */
        /* <DEDUP_REMOVED lines=10> */
[----:B--2---:R-:W4:Y:S01]  /*0580*/  LDG.E R15, desc[UR10][R6.64+0x18] ;  /* 0x0000180a060f7981 */ /* 0x004f22000c1e1900 */
[----:B------:R-:W-:Y:S02]  /*0590*/  IADD3 R3, PT, PT, R3, 0x10, RZ ;  /* 0x0000001003037810 */ /* 0x000fe40007ffe0ff */
[----:B----4-:R-:W-:-:S05]  /*05a0*/  IADD3 R15, PT, PT, R10, R15, RZ ;  /* 0x0000000f0a0f7210 */ /* 0x010fca0007ffe0ff */
[----:B------:R2:W-:Y:S04]  /*05b0*/  STG.E desc[UR10][R8.64+0x18], R15 ;  /* 0x0000180f08007986 */ /* 0x0005e8000c10190a */
[----:B------:R4:W5:Y:S04]  /*05c0*/  LDG.E R10, desc[UR10][R4.64+0x1c] ;  /* 0x00001c0a040a7981 */ /* 0x000968000c1e1900 */
[----:B---3--:R-:W5:Y:S01]  /*05d0*/  LDG.E R17, desc[UR10][R6.64+0x1c] ;  /* 0x00001c0a06117981 */ /* 0x008f62000c1e1900 */
[----:B------:R-:W-:Y:S02]  /*05e0*/  ISETP.NE.AND P1, PT, R3, RZ, PT ;  /* 0x000000ff0300720c */ /* 0x000fe40003f25270 */
[----:B------:R-:W-:-:S02]  /*05f0*/  IADD3 R16, P2, PT, R4, 0x40, RZ ;  /* 0x0000004004107810 */ /* 0x000fc40007f5e0ff */
[----:B0-----:R-:W-:-:S03]  /*0600*/  IADD3 R11, P3, PT, R6, 0x40, RZ ;  /* 0x00000040060b7810 */ /* 0x001fc60007f7e0ff */
[----:B----4-:R-:W-:Y:S01]  /*0610*/  IMAD.X R5, RZ, RZ, R5, P2 ;  /* 0x000000ffff057224 */ /* 0x010fe200010e0605 */
[----:B------:R-:W-:Y:S01]  /*0620*/  IADD3.X R14, PT, PT, RZ, R7, RZ, P3, !PT ;  /* 0x00000007ff0e7210 */ /* 0x000fe20001ffe4ff */
[----:B-----5:R-:W-:Y:S01]  /*0630*/  IMAD.IADD R17, R10, 0x1, R17 ;  /* 0x000000010a117824 */ /* 0x020fe200078e0211 */
[----:B------:R-:W-:-:S04]  /*0640*/  IADD3 R10, P4, PT, R8, 0x40, RZ ;  /* 0x00000040080a7810 */ /* 0x000fc80007f9e0ff */
[----:B------:R2:W-:Y:S01]  /*0650*/  STG.E desc[UR10][R8.64+0x1c], R17 ;  /* 0x00001c1108007986 */ /* 0x0005e2000c10190a */
[----:B-1----:R-:W-:Y:S01]  /*0660*/  IMAD.X R13, RZ, RZ, R9, P4 ;  /* 0x000000ffff0d7224 */ /* 0x002fe200020e0609 */
[----:B------:R-:W-:Y:S07]  /*0670*/  @P1 BRA `(.L_x_1) ;  /* 0xfffffff800c81947 */ /* 0x000fee000383ffff */
.L_x_0:
[----:B0-----:R-:W-:Y:S05]  /*0680*/  @!P0 EXIT ;  /* 0x000000000000894d */ /* 0x001fea0003800000 */
[----:B------:R-:W-:Y:S02]  /*0690*/  ISETP.GE.U32.AND P0, PT, R12, 0x8, PT ;  /* 0x000000080c00780c */ /* 0x000fe40003f06070 */
[----:B------:R-:W-:-:S04]  /*06a0*/  LOP3.LUT R14, R2, 0x7, RZ, 0xc0, !PT ;  /* 0x00000007020e7812 */ /* 0x000fc800078ec0ff */
[----:B------:R-:W-:-:S07]  /*06b0*/  ISETP.NE.AND P1, PT, R14, RZ, PT ;  /* 0x000000ff0e00720c */ /* 0x000fce0003f25270 */
[----:B------:R-:W-:Y:S06]  /*06c0*/  @!P0 BRA `(.L_x_2) ;  /* 0x00000000009c8947 */ /* 0x000fec0003800000 */
[----:B------:R-:W0:Y:S08]  /*06d0*/  LDC.64 R4, c[0x0][0x388] ;  /* 0x0000e200ff047b82 */ /* 0x000e300000000a00 */
[----:B------:R-:W1:Y:S08]  /*06e0*/  LDC.64 R6, c[0x0][0x390] ;  /* 0x0000e400ff067b82 */ /* 0x000e700000000a00 */
[----:B--2---:R-:W2:Y:S01]  /*06f0*/  LDC.64 R8, c[0x0][0x380] ;  /* 0x0000e000ff087b82 */ /* 0x004ea20000000a00 */
[----:B0-----:R-:W-:-:S05]  /*0700*/  IMAD.WIDE.U32 R4, R0, 0x4, R4 ;  /* 0x0000000400047825 */ /* 0x001fca00078e0004 */
[----:B------:R-:W3:Y:S01]  /*0710*/  LDG.E R3, desc[UR10][R4.64] ;  /* 0x0000000a04037981 */ /* 0x000ee2000c1e1900 */
[----:B-1----:R-:W-:-:S05]  /*0720*/  IMAD.WIDE.U32 R6, R0, 0x4, R6 ;  /* 0x0000000400067825 */ /* 0x002fca00078e0006 */
[----:B------:R-:W3:Y:S01]  /*0730*/  LDG.E R10, desc[UR10][R6.64] ;  /* 0x0000000a060a7981 */ /* 0x000ee2000c1e1900 */
[----:B--2---:R-:W-:Y:S01]  /*0740*/  IMAD.WIDE.U32 R8, R0, 0x4, R8 ;  /* 0x0000000400087825 */ /* 0x004fe200078e0008 */
[----:B---3--:R-:W-:-:S05]  /*0750*/  IADD3 R3, PT, PT, R3, R10, RZ ;  /* 0x0000000a03037210 */ /* 0x008fca0007ffe0ff */
[----:B------:R0:W-:Y:S04]  /*0760*/  STG.E desc[UR10][R8.64], R3 ;  /* 0x0000000308007986 */ /* 0x0001e8000c10190a */
[----:B------:R-:W2:Y:S04]  /*0770*/  LDG.E R10, desc[UR10][R4.64+0x4] ;  /* 0x0000040a040a7981 */ /* 0x000ea8000c1e1900 */
[----:B------:R-:W2:Y:S02]  /*0780*/  LDG.E R11, desc[UR10][R6.64+0x4] ;  /* 0x0000040a060b7981 */ /* 0x000ea4000c1e1900 */
[----:B--2---:R-:W-:-:S05]  /*0790*/  IMAD.IADD R11, R10, 0x1, R11 ;  /* 0x000000010a0b7824 */ /* 0x004fca00078e020b */
[----:B------:R1:W-:Y:S04]  /*07a0*/  STG.E desc[UR10][R8.64+0x4], R11 ;  /* 0x0000040b08007986 */ /* 0x0003e8000c10190a */
[----:B------:R-:W2:Y:S04]  /*07b0*/  LDG.E R10, desc[UR10][R4.64+0x8] ;  /* 0x0000080a040a7981 */ /* 0x000ea8000c1e1900 */
[----:B------:R-:W2:Y:S02]  /*07c0*/  LDG.E R13, desc[UR10][R6.64+0x8] ;  /* 0x0000080a060d7981 */ /* 0x000ea4000c1e1900 */
[----:B--2---:R-:W-:-:S05]  /*07d0*/  IADD3 R13, PT, PT, R10, R13, RZ ;  /* 0x0000000d0a0d7210 */ /* 0x004fca0007ffe0ff */
[----:B------:R2:W-:Y:S04]  /*07e0*/  STG.E desc[UR10][R8.64+0x8], R13 ;  /* 0x0000080d08007986 */ /* 0x0005e8000c10190a */
[----:B------:R-:W3:Y:S04]  /*07f0*/  LDG.E R10, desc[UR10][R4.64+0xc] ;  /* 0x00000c0a040a7981 */ /* 0x000ee8000c1e1900 */
[----:B------:R-:W3:Y:S02]  /*0800*/  LDG.E R15, desc[UR10][R6.64+0xc] ;  /* 0x00000c0a060f7981 */ /* 0x000ee4000c1e1900 */
[----:B---3--:R-:W-:-:S05]  /*0810*/  IMAD.IADD R15, R10, 0x1, R15 ;  /* 0x000000010a0f7824 */ /* 0x008fca00078e020f */
[----:B------:R3:W-:Y:S04]  /*0820*/  STG.E desc[UR10][R8.64+0xc], R15 ;  /* 0x00000c0f08007986 */ /* 0x0007e8000c10190a */
[----:B0-----:R-:W4:Y:S04]  /*0830*/  LDG.E R3, desc[UR10][R4.64+0x10] ;  /* 0x0000100a04037981 */ /* 0x001f28000c1e1900 */
[----:B------:R-:W4:Y:S02]  /*0840*/  LDG.E R10, desc[UR10][R6.64+0x10] ;  /* 0x0000100a060a7981 */ /* 0x000f24000c1e1900 */
        /* <DEDUP_REMOVED lines=10> */
[----:B------:R-:W2:Y:S04]  /*08f0*/  LDG.E R10, desc[UR10][R4.64+0x1c] ;  /* 0x00001c0a040a7981 */ /* 0x000ea8000c1e1900 */
[----:B---3--:R-:W2:Y:S01]  /*0900*/  LDG.E R15, desc[UR10][R6.64+0x1c] ;  /* 0x00001c0a060f7981 */ /* 0x008ea2000c1e1900 */
[----:B------:R-:W-:Y:S01]  /*0910*/  IADD3 R0, PT, PT, R0, 0x8, RZ ;  /* 0x0000000800007810 */ /* 0x000fe20007ffe0ff */
[----:B--2---:R-:W-:-:S05]  /*0920*/  IMAD.IADD R15, R10, 0x1, R15 ;  /* 0x000000010a0f7824 */ /* 0x004fca00078e020f */
[----:B------:R0:W-:Y:S02]  /*0930*/  STG.E desc[UR10][R8.64+0x1c], R15 ;  /* 0x00001c0f08007986 */ /* 0x0001e4000c10190a */
.L_x_2:
[----:B------:R-:W-:Y:S05]  /*0940*/  @!P1 EXIT ;  /* 0x000000000000994d */ /* 0x000fea0003800000 */
[----:B------:R-:W-:Y:S02]  /*0950*/  ISETP.GE.U32.AND P0, PT, R14, 0x4, PT ;  /* 0x000000040e00780c */ /* 0x000fe40003f06070 */
[----:B------:R-:W-:-:S04]  /*0960*/  LOP3.LUT R2, R2, 0x3, RZ, 0xc0, !PT ;  /* 0x0000000302027812 */ /* 0x000fc800078ec0ff */
[----:B------:R-:W-:-:S07]  /*0970*/  ISETP.NE.AND P1, PT, R2, RZ, PT ;  /* 0x000000ff0200720c */ /* 0x000fce0003f25270 */
[----:B------:R-:W-:Y:S06]  /*0980*/  @!P0 BRA `(.L_x_3) ;  /* 0x00000000005c8947 */ /* 0x000fec0003800000 */
[----:B------:R-:W1:Y:S08]  /*0990*/  LDC.64 R4, c[0x0][0x388] ;  /* 0x0000e200ff047b82 */ /* 0x000e700000000a00 */
[----:B------:R-:W3:Y:S08]  /*09a0*/  LDC.64 R6, c[0x0][0x390] ;  /* 0x0000e400ff067b82 */ /* 0x000ef00000000a00 */
[----:B0-2---:R-:W0:Y:S01]  /*09b0*/  LDC.64 R8, c[0x0][0x380] ;  /* 0x0000e000ff087b82 */ /* 0x005e220000000a00 */
[----:B-1----:R-:W-:-:S05]  /*09c0*/  IMAD.WIDE.U32 R4, R0, 0x4, R4 ;  /* 0x0000000400047825 */ /* 0x002fca00078e0004 */
[----:B------:R-:W2:Y:S01]  /*09d0*/  LDG.E R3, desc[UR10][R4.64] ;  /* 0x0000000a04037981 */ /* 0x000ea2000c1e1900 */
[----:B---3--:R-:W-:-:S05]  /*09e0*/  IMAD.WIDE.U32 R6, R0, 0x4, R6 ;  /* 0x0000000400067825 */ /* 0x008fca00078e0006 */
[----:B------:R-:W2:Y:S01]  /*09f0*/  LDG.E R10, desc[UR10][R6.64] ;  /* 0x0000000a060a7981 */ /* 0x000ea2000c1e1900 */
[----:B0-----:R-:W-:-:S04]  /*0a00*/  IMAD.WIDE.U32 R8, R0, 0x4, R8 ;  /* 0x0000000400087825 */ /* 0x001fc800078e0008 */
[----:B--2---:R-:W-:-:S05]  /*0a10*/  IMAD.IADD R3, R3, 0x1, R10 ;  /* 0x0000000103037824 */ /* 0x004fca00078e020a */
        /* <DEDUP_REMOVED lines=9> */
[----:B------:R-:W2:Y:S04]  /*0ab0*/  LDG.E R10, desc[UR10][R4.64+0xc] ;  /* 0x00000c0a040a7981 */ /* 0x000ea8000c1e1900 */
[----:B------:R-:W2:Y:S01]  /*0ac0*/  LDG.E R15, desc[UR10][R6.64+0xc] ;  /* 0x00000c0a060f7981 */ /* 0x000ea2000c1e1900 */
[----:B------:R-:W-:Y:S01]  /*0ad0*/  VIADD R0, R0, 0x4 ;  /* 0x0000000400007836 */ /* 0x000fe20000000000 */
[----:B--2---:R-:W-:-:S05]  /*0ae0*/  IADD3 R15, PT, PT, R10, R15, RZ ;  /* 0x0000000f0a0f7210 */ /* 0x004fca0007ffe0ff */
[----:B------:R1:W-:Y:S02]  /*0af0*/  STG.E desc[UR10][R8.64+0xc], R15 ;  /* 0x00000c0f08007986 */ /* 0x0003e4000c10190a */
.L_x_3:
[----:B------:R-:W-:Y:S05]  /*0b00*/  @!P1 EXIT ;  /* 0x000000000000994d */ /* 0x000fea0003800000 */
[----:B------:R-:W3:Y:S08]  /*0b10*/  LDC.64 R4, c[0x0][0x380] ;  /* 0x0000e000ff047b82 */ /* 0x000ef00000000a00 */
[----:B------:R-:W4:Y:S08]  /*0b20*/  LDC.64 R6, c[0x0][0x390] ;  /* 0x0000e400ff067b82 */ /* 0x000f300000000a00 */
[----:B012---:R-:W0:Y:S01]  /*0b30*/  LDC.64 R8, c[0x0][0x388] ;  /* 0x0000e200ff087b82 */ /* 0x007e220000000a00 */
[----:B---3--:R-:W-:-:S04]  /*0b40*/  IMAD.WIDE.U32 R4, R0, 0x4, R4 ;  /* 0x0000000400047825 */ /* 0x008fc800078e0004 */
[----:B------:R-:W-:Y:S01]  /*0b50*/  IMAD.MOV.U32 R13, RZ, RZ, R5 ;  /* 0x000000ffff0d7224 */ /* 0x000fe200078e0005 */
[----:B------:R-:W-:Y:S01]  /*0b60*/  MOV R10, R4 ;  /* 0x00000004000a7202 */ /* 0x000fe20000000f00 */
[----:B----4-:R-:W-:-:S05]  /*0b70*/  IMAD.WIDE.U32 R6, R0, 0x4, R6 ;  /* 0x0000000400067825 */ /* 0x010fca00078e0006 */
[----:B------:R-:W-:Y:S01]  /*0b80*/  MOV R11, R7 ;  /* 0x00000007000b7202 */ /* 0x000fe20000000f00 */
[----:B0-----:R-:W-:-:S04]  /*0b90*/  IMAD.WIDE.U32 R8, R0, 0x4, R8 ;  /* 0x0000000400087825 */ /* 0x001fc800078e0008 */
[----:B------:R-:W-:-:S07]  /*0ba0*/  IMAD.MOV R0, RZ, RZ, -R2 ;  /* 0x000000ffff007224 */ /* 0x000fce00078e0a02 */
.L_x_4:
[----:B0-----:R-:W-:Y:S01]  /*0bb0*/  MOV R2, R8 ;  /* 0x0000000800027202 */ /* 0x001fe20000000f00 */
[----:B------:R-:W-:Y:S01]  /*0bc0*/  IMAD.MOV.U32 R5, RZ, RZ, R11 ;  /* 0x000000ffff057224 */ /* 0x000fe200078e000b */
[----:B------:R-:W-:Y:S01]  /*0bd0*/  MOV R4, R6 ;  /* 0x0000000600047202 */ /* 0x000fe20000000f00 */
[----:B------:R-:W-:-:S04]  /*0be0*/  IMAD.MOV.U32 R3, RZ, RZ, R9 ;  /* 0x000000ffff037224 */ /* 0x000fc800078e0009 */
[----:B------:R-:W2:Y:S04]  /*0bf0*/  LDG.E R5, desc[UR10][R4.64] ;  /* 0x0000000a04057981 */ /* 0x000ea8000c1e1900 */
[----:B------:R0:W2:Y:S01]  /*0c00*/  LDG.E R2, desc[UR10][R2.64] ;  /* 0x0000000a02027981 */ /* 0x0000a2000c1e1900 */
[----:B------:R-:W-:-:S05]  /*0c10*/  VIADD R0, R0, 0x1 ;  /* 0x0000000100007836 */ /* 0x000fca0000000000 */
[----:B------:R-:W-:Y:S02]  /*0c20*/  ISETP.NE.AND P0, PT, R0, RZ, PT ;  /* 0x000000ff0000720c */ /* 0x000fe40003f05270 */
[----:B0-----:R-:W-:Y:S02]  /*0c30*/  MOV R3, R13 ;  /* 0x0000000d00037202 */ /* 0x001fe40000000f00 */
[----:B------:R-:W-:Y:S02]  /*0c40*/  IADD3 R6, P2, PT, R6, 0x4, RZ ;  /* 0x0000000406067810 */ /* 0x000fe40007f5e0ff */
[----:B------:R-:W-:-:S03]  /*0c50*/  IADD3 R8, P3, PT, R8, 0x4, RZ ;  /* 0x0000000408087810 */ /* 0x000fc60007f7e0ff */
[----:B------:R-:W-:Y:S01]  /*0c60*/  IMAD.X R11, RZ, RZ, R11, P2 ;  /* 0x000000ffff0b7224 */ /* 0x000fe200010e060b */
[----:B------:R-:W-:Y:S02]  /*0c70*/  IADD3.X R9, PT, PT, RZ, R9, RZ, P3, !PT ;  /* 0x00000009ff097210 */ /* 0x000fe40001ffe4ff */
[----:B--2---:R-:W-:Y:S01]  /*0c80*/  IADD3 R7, PT, PT, R2, R5, RZ ;  /* 0x0000000502077210 */ /* 0x004fe20007ffe0ff */
[----:B------:R-:W-:Y:S01]  /*0c90*/  IMAD.MOV.U32 R2, RZ, RZ, R10 ;  /* 0x000000ffff027224 */ /* 0x000fe200078e000a */
[----:B------:R-:W-:-:S04]  /*0ca0*/  IADD3 R10, P1, PT, R10, 0x4, RZ ;  /* 0x000000040a0a7810 */ /* 0x000fc80007f3e0ff */
[----:B------:R0:W-:Y:S01]  /*0cb0*/  STG.E desc[UR10][R2.64], R7 ;  /* 0x0000000702007986 */ /* 0x0001e2000c10190a */
[----:B------:R-:W-:Y:S01]  /*0cc0*/  IADD3.X R13, PT, PT, RZ, R13, RZ, P1, !PT ;  /* 0x0000000dff0d7210 */ /* 0x000fe20000ffe4ff */
[----:B------:R-:W-:Y:S07]  /*0cd0*/  @P0 BRA `(.L_x_4) ;  /* 0xfffffffc00b40947 */ /* 0x000fee000383ffff */
[----:B------:R-:W-:Y:S05]  /*0ce0*/  EXIT ;  /* 0x000000000000794d */ /* 0x000fea0003800000 */
.L_x_5:
[----:B------:R-:W-:-:S00]  /*0cf0*/  BRA `(.L_x_5) ;  /* 0xfffffffc00fc7947 */ /* 0x000fc0000383ffff */
[----:B------:R-:W-:-:S00]  /*0d00*/  NOP ;  /* 0x0000000000007918 */ /* 0x000fc00000000000 */
[----:B------:R-:W-:-:S00]  /*0d10*/  NOP ;  /* 0x0000000000007918 */ /* 0x000fc00000000000 */
[----:B------:R-:W-:-:S00]  /*0d20*/  NOP ;  /* 0x0000000000007918 */ /* 0x000fc00000000000 */
[----:B------:R-:W-:-:S00]  /*0d30*/  NOP ;  /* 0x0000000000007918 */ /* 0x000fc00000000000 */
[----:B------:R-:W-:-:S00]  /*0d40*/  NOP ;  /* 0x0000000000007918 */ /* 0x000fc00000000000 */
[----:B------:R-:W-:-:S00]  /*0d50*/  NOP ;  /* 0x0000000000007918 */ /* 0x000fc00000000000 */
[----:B------:R-:W-:-:S00]  /*0d60*/  NOP ;  /* 0x0000000000007918 */ /* 0x000fc00000000000 */
[----:B------:R-:W-:-:S00]  /*0d70*/  NOP ;  /* 0x0000000000007918 */ /* 0x000fc00000000000 */
.L_x_6:


//--------------------- .nv.shared.reserved.0     --------------------------
	.section	.nv.shared.reserved.0,"aw",@nobits
	.weak		__nv_reservedSMEM_offset_0_alias
	.size		__nv_reservedSMEM_offset_0_alias, 0, 64
	.other		__nv_reservedSMEM_offset_0_alias,@"STO_CUDA_RESERVED_SHARED STV_DEFAULT"
__nv_reservedSMEM_offset_0_alias:
	.zero		0
	.zero		64


//--------------------- .nv.constant0._Z10vector_addPiS_S_i --------------------------
	.section	.nv.constant0._Z10vector_addPiS_S_i,"a",@progbits
	.sectionflags	@""
	.align	4
.nv.constant0._Z10vector_addPiS_S_i:
	.zero		924


//--------------------- SYMBOLS --------------------------

	.type		.nv.reservedSmem.offset0,@object
	.size		.nv.reservedSmem.offset0,0x4
